	.headerflags	@"EF_CUDA_TEXMODE_UNIFIED EF_CUDA_64BIT_ADDRESS EF_CUDA_ACCELERATORS EF_CUDA_SM90 EF_CUDA_VIRTUAL_SM(EF_CUDA_SM90)"
	.elftype	@"ET_EXEC"


//--------------------- .nv.info                  --------------------------
	.section	.nv.info,"",@"SHT_CUDA_INFO"
	.align	4


	//----- nvinfo : EIATTR_REGCOUNT
	.align		4
        /*0000*/ 	.byte	0x04, 0x2f
        /*0002*/ 	.short	(.L_1 - .L_0)
	.align		4
.L_0:
        /*0004*/ 	.word	index@(triton_poi_fused_cat_89)
        /*0008*/ 	.word	0x00000014


	//----- nvinfo : EIATTR_MIN_STACK_SIZE
	.align		4
.L_1:
        /*000c*/ 	.byte	0x04, 0x12
        /*000e*/ 	.short	(.L_3 - .L_2)
	.align		4
.L_2:
        /*0010*/ 	.word	index@(triton_poi_fused_cat_89)
        /*0014*/ 	.word	0x00000000


	//----- nvinfo : EIATTR_FRAME_SIZE
	.align		4
.L_3:
        /*0018*/ 	.byte	0x04, 0x11
        /*001a*/ 	.short	(.L_5 - .L_4)
	.align		4
.L_4:
        /*001c*/ 	.word	index@(triton_poi_fused_cat_89)
        /*0020*/ 	.word	0x00000000


	//----- nvinfo : EIATTR_MIN_STACK_SIZE
	.align		4
.L_5:
        /*0024*/ 	.byte	0x04, 0x12
        /*0026*/ 	.short	(.L_7 - .L_6)
	.align		4
.L_6:
        /*0028*/ 	.word	index@(triton_poi_fused_cat_89)
        /*002c*/ 	.word	0x00000000
.L_7:


//--------------------- .nv.info.triton_poi_fused_cat_89 --------------------------
	.section	.nv.info.triton_poi_fused_cat_89,"",@"SHT_CUDA_INFO"
	.sectionflags	@""
	.align	4


	//----- nvinfo : EIATTR_CUDA_API_VERSION
	.align		4
        /*0000*/ 	.byte	0x04, 0x37
        /*0002*/ 	.short	(.L_9 - .L_8)
.L_8:
        /*0004*/ 	.word	0x0000007c


	//----- nvinfo : EIATTR_KPARAM_INFO
	.align		4
.L_9:
        /*0008*/ 	.byte	0x04, 0x17
        /*000a*/ 	.short	(.L_11 - .L_10)
.L_10:
        /*000c*/ 	.word	0x00000000
        /*0010*/ 	.short	0x0005
        /*0012*/ 	.short	0x0028
        /*0014*/ 	.byte	0x00, 0xf0, 0x11, 0x00


	//----- nvinfo : EIATTR_KPARAM_INFO
	.align		4
.L_11:
        /*0018*/ 	.byte	0x04, 0x17
        /*001a*/ 	.short	(.L_13 - .L_12)
.L_12:
        /*001c*/ 	.word	0x00000000
        /*0020*/ 	.short	0x0004
        /*0022*/ 	.short	0x0020
        /*0024*/ 	.byte	0x00, 0xf4, 0x21, 0x00


	//----- nvinfo : EIATTR_KPARAM_INFO
	.align		4
.L_13:
        /*0028*/ 	.byte	0x04, 0x17
        /*002a*/ 	.short	(.L_15 - .L_14)
.L_14:
        /*002c*/ 	.word	0x00000000
        /*0030*/ 	.short	0x0003
        /*0032*/ 	.short	0x0018
        /*0034*/ 	.byte	0x00, 0xf4, 0x21, 0x00


	//----- nvinfo : EIATTR_KPARAM_INFO
	.align		4
.L_15:
        /*0038*/ 	.byte	0x04, 0x17
        /*003a*/ 	.short	(.L_17 - .L_16)
.L_16:
        /*003c*/ 	.word	0x00000000
        /*0040*/ 	.short	0x0002
        /*0042*/ 	.short	0x0010
        /*0044*/ 	.byte	0x00, 0xf4, 0x21, 0x00


	//----- nvinfo : EIATTR_KPARAM_INFO
	.align		4
.L_17:
        /*0048*/ 	.byte	0x04, 0x17
        /*004a*/ 	.short	(.L_19 - .L_18)
.L_18:
        /*004c*/ 	.word	0x00000000
        /*0050*/ 	.short	0x0001
        /*0052*/ 	.short	0x0008
        /*0054*/ 	.byte	0x00, 0xf4, 0x21, 0x00


	//----- nvinfo : EIATTR_KPARAM_INFO
	.align		4
.L_19:
        /*0058*/ 	.byte	0x04, 0x17
        /*005a*/ 	.short	(.L_21 - .L_20)
.L_20:
        /*005c*/ 	.word	0x00000000
        /*0060*/ 	.short	0x0000
        /*0062*/ 	.short	0x0000
        /*0064*/ 	.byte	0x00, 0xf4, 0x21, 0x00


	//----- nvinfo : EIATTR_SPARSE_MMA_MASK
	.align		4
.L_21:
        /*0068*/ 	.byte	0x03, 0x50
        /*006a*/ 	.short	0x0000


	//----- nvinfo : EIATTR_MAXREG_COUNT
	.align		4
        /*006c*/ 	.byte	0x03, 0x1b
        /*006e*/ 	.short	0x00ff


	//----- nvinfo : EIATTR_EXIT_INSTR_OFFSETS
	.align		4
        /*0070*/ 	.byte	0x04, 0x1c
        /*0072*/ 	.short	(.L_23 - .L_22)


	//   ....[0]....
.L_22:
        /*0074*/ 	.word	0x000001f0


	//   ....[1]....
        /*0078*/ 	.word	0x00000210


	//----- nvinfo : EIATTR_REQNTID
	.align		4
.L_23:
        /*007c*/ 	.byte	0x04, 0x10
        /*007e*/ 	.short	(.L_25 - .L_24)
.L_24:
        /*0080*/ 	.word	0x00000080
        /*0084*/ 	.word	0x00000001
        /*0088*/ 	.word	0x00000001


	//----- nvinfo : EIATTR_CBANK_PARAM_SIZE
	.align		4
.L_25:
        /*008c*/ 	.byte	0x03, 0x19
        /*008e*/ 	.short	0x002c


	//----- nvinfo : EIATTR_PARAM_CBANK
	.align		4
        /*0090*/ 	.byte	0x04, 0x0a
        /*0092*/ 	.short	(.L_27 - .L_26)
	.align		4
.L_26:
        /*0094*/ 	.word	index@(.nv.constant0.triton_poi_fused_cat_89)
        /*0098*/ 	.short	0x0210
        /*009a*/ 	.short	0x002c


	//----- nvinfo : EIATTR_SW_WAR
	.align		4
.L_27:
        /*009c*/ 	.byte	0x04, 0x36
        /*009e*/ 	.short	(.L_29 - .L_28)
.L_28:
        /*00a0*/ 	.word	0x00000008
.L_29:


//--------------------- .nv.callgraph             --------------------------
	.section	.nv.callgraph,"",@"SHT_CUDA_CALLGRAPH"
	.align	4
	.sectionentsize	8
	.align		4
        /*0000*/ 	.word	0x00000000
	.align		4
        /*0004*/ 	.word	0xffffffff
	.align		4
        /*0008*/ 	.word	0x00000000
	.align		4
        /*000c*/ 	.word	0xfffffffe
	.align		4
        /*0010*/ 	.word	0x00000000
	.align		4
        /*0014*/ 	.word	0xfffffffd
	.align		4
        /*0018*/ 	.word	0x00000000
	.align		4
        /*001c*/ 	.word	0xfffffffc


//--------------------- .text.triton_poi_fused_cat_89 --------------------------
	.section	.text.triton_poi_fused_cat_89,"ax",@progbits
	.align	128
        .global         triton_poi_fused_cat_89
        .type           triton_poi_fused_cat_89,@function
        .size           triton_poi_fused_cat_89,(.L_x_1 - triton_poi_fused_cat_89)
        .other          triton_poi_fused_cat_89,@"STO_CUDA_ENTRY STV_DEFAULT"
triton_poi_fused_cat_89:
.text.triton_poi_fused_cat_89:
[----:B------:R-:W0:Y:S02]  /*0000*/  LDC R1, c[0x0][0x28] ;  /* 0x00000a00ff017b82 */ /* 0x000e240000000800 */
[----:B------:R-:W1:Y:S01]  /*0010*/  S2R R0, SR_TID.X ;  /* 0x0000000000007919 */ /* 0x000e620000002100 */
[----:B------:R-:W2:Y:S01]  /*0020*/  LDC.64 R6, c[0x0][0x210] ;  /* 0x00008400ff067b82 */ /* 0x000ea20000000a00 */
[----:B------:R-:W-:Y:S01]  /*0030*/  ULDC.64 UR4, c[0x0][0x208] ;  /* 0x0000820000047ab9 */ /* 0x000fe20000000a00 */
[----:B------:R-:W3:Y:S06]  /*0040*/  S2R R5, SR_CTAID.X ;  /* 0x0000000000057919 */ /* 0x000eec0000002500 */
[----:B------:R-:W4:Y:S08]  /*0050*/  LDC.64 R8, c[0x0][0x218] ;  /* 0x00008600ff087b82 */ /* 0x000f300000000a00 */
[----:B------:R-:W5:Y:S01]  /*0060*/  LDC.64 R10, c[0x0][0x220] ;  /* 0x00008800ff0a7b82 */ /* 0x000f620000000a00 */
[----:B-1----:R-:W-:-:S05]  /*0070*/  LOP3.LUT R0, R0, 0x7f, RZ, 0xc0, !PT ;  /* 0x0000007f00007812 */ /* 0x002fca00078ec0ff */
[----:B---3--:R-:W-:Y:S02]  /*0080*/  IMAD R5, R5, 0x80, R0 ;  /* 0x0000008005057824 */ /* 0x008fe400078e0200 */
[----:B------:R-:W-:Y:S02]  /*0090*/  IMAD.MOV.U32 R0, RZ, RZ, RZ ;  /* 0x000000ffff007224 */ /* 0x000fe400078e00ff */
[C---:B--2---:R-:W-:Y:S01]  /*00a0*/  IMAD.WIDE R6, R5.reuse, 0x4, R6 ;  /* 0x0000000405067825 */ /* 0x044fe200078e0206 */
[----:B------:R-:W-:-:S13]  /*00b0*/  ISETP.GE.AND P0, PT, R5, 0x200, PT ;  /* 0x000002000500780c */ /* 0x000fda0003f06270 */
[----:B------:R4:W2:Y:S01]  /*00c0*/  @!P0 LDG.E R0, desc[UR4][R6.64] ;  /* 0x0000000406008981 */ /* 0x0008a2000c1e1900 */
[----:B------:R-:W-:-:S04]  /*00d0*/  SHF.R.S32.HI R2, RZ, 0x1f, R5 ;  /* 0x0000001fff027819 */ /* 0x000fc80000011405 */
[----:B------:R-:W-:Y:S02]  /*00e0*/  LEA.HI R4, R2, R5, RZ, 0x7 ;  /* 0x0000000502047211 */ /* 0x000fe400078f38ff */
[----:B------:R-:W1:Y:S02]  /*00f0*/  LDC.64 R2, c[0x0][0x228] ;  /* 0x00008a00ff027b82 */ /* 0x000e640000000a00 */
[----:B------:R-:W-:Y:S02]  /*0100*/  LOP3.LUT R14, R4, 0xffffff80, RZ, 0xc0, !PT ;  /* 0xffffff80040e7812 */ /* 0x000fe400078ec0ff */
[----:B------:R-:W-:Y:S02]  /*0110*/  SHF.R.S32.HI R12, RZ, 0x7, R4 ;  /* 0x00000007ff0c7819 */ /* 0x000fe40000011404 */
[----:B------:R-:W-:Y:S02]  /*0120*/  IADD3 R13, R5, -R14, RZ ;  /* 0x8000000e050d7210 */ /* 0x000fe40007ffe0ff */
[----:B------:R-:W3:Y:S03]  /*0130*/  LDC.64 R4, c[0x0][0x230] ;  /* 0x00008c00ff047b82 */ /* 0x000ee60000000a00 */
[----:B------:R-:W-:-:S04]  /*0140*/  IMAD R13, R12, 0xe00, R13 ;  /* 0x00000e000c0d7824 */ /* 0x000fc800078e020d */
[----:B------:R-:W-:Y:S02]  /*0150*/  IMAD.IADD R15, R14, 0x1, R13 ;  /* 0x000000010e0f7824 */ /* 0x000fe400078e020d */
[----:B----4-:R-:W-:-:S03]  /*0160*/  IMAD.WIDE R6, R13, 0x4, R8 ;  /* 0x000000040d067825 */ /* 0x010fc600078e0208 */
[----:B------:R-:W-:Y:S01]  /*0170*/  IADD3 R17, R14, R15, RZ ;  /* 0x0000000f0e117210 */ /* 0x000fe20007ffe0ff */
[----:B-----5:R-:W-:-:S04]  /*0180*/  IMAD.WIDE R8, R15, 0x4, R10 ;  /* 0x000000040f087825 */ /* 0x020fc800078e020a */
[----:B-1----:R-:W-:Y:S01]  /*0190*/  IMAD.WIDE R2, R17, 0x4, R2 ;  /* 0x0000000411027825 */ /* 0x002fe200078e0202 */
[----:B------:R-:W-:-:S05]  /*01a0*/  IADD3 R17, R14, R17, RZ ;  /* 0x000000110e117210 */ /* 0x000fca0007ffe0ff */
[----:B---3--:R-:W-:Y:S01]  /*01b0*/  IMAD.WIDE R4, R17, 0x4, R4 ;  /* 0x0000000411047825 */ /* 0x008fe200078e0204 */
[----:B--2---:R1:W-:Y:S04]  /*01c0*/  @!P0 STG.E desc[UR4][R6.64], R0 ;  /* 0x0000000006008986 */ /* 0x0043e8000c101904 */
[----:B------:R1:W-:Y:S04]  /*01d0*/  @!P0 STG.E desc[UR4][R8.64], R0 ;  /* 0x0000000008008986 */ /* 0x0003e8000c101904 */
[----:B------:R1:W-:Y:S01]  /*01e0*/  @!P0 STG.E desc[UR4][R2.64], R0 ;  /* 0x0000000002008986 */ /* 0x0003e2000c101904 */
[----:B------:R-:W-:Y:S05]  /*01f0*/  @P0 EXIT ;  /* 0x000000000000094d */ /* 0x000fea0003800000 */
[----:B------:R-:W-:Y:S01]  /*0200*/  STG.E desc[UR4][R4.64], R0 ;  /* 0x0000000004007986 */ /* 0x000fe2000c101904 */
[----:B------:R-:W-:Y:S05]  /*0210*/  EXIT ;  /* 0x000000000000794d */ /* 0x000fea0003800000 */
.L_x_0:
[----:B------:R-:W-:-:S00]  /*0220*/  BRA `(.L_x_0) ;  /* 0xfffffffc00fc7947 */ /* 0x000fc0000383ffff */
[----:B------:R-:W-:-:S00]  /*0230*/  NOP ;  /* 0x0000000000007918 */ /* 0x000fc00000000000 */
        /* <DEDUP_REMOVED lines=12> */
.L_x_1:


//--------------------- .nv.constant0.triton_poi_fused_cat_89 --------------------------
	.section	.nv.constant0.triton_poi_fused_cat_89,"a",@progbits
	.sectionflags	@""
	.align	4
.nv.constant0.triton_poi_fused_cat_89:
	.zero		572
